//
// Generated by NVIDIA NVVM Compiler
//
// Compiler Build ID: CL-36424714
// Cuda compilation tools, release 13.0, V13.0.88
// Based on NVVM 20.0.0
//

.version 9.0
.target sm_100
.address_size 64

	// .globl	_Z11print_tableii
.extern .func  (.param .b32 func_retval0) vprintf
(
	.param .b64 vprintf_param_0,
	.param .b64 vprintf_param_1
)
;
.global .align 1 .b8 $str[14] = {37, 100, 32, 120, 32, 37, 100, 32, 61, 32, 37, 100, 10};

.visible .entry _Z11print_tableii(
	.param .u32 _Z11print_tableii_param_0,
	.param .u32 _Z11print_tableii_param_1
)
{
	.local .align 8 .b8 	__local_depot0[16];
	.reg .b64 	%SP;
	.reg .b64 	%SPL;
	.reg .pred 	%p<4>;
	.reg .b32 	%r<42>;
	.reg .b64 	%rd<5>;

	mov.u64 	%SPL, __local_depot0;
	cvta.local.u64 	%SP, %SPL;
	ld.param.u32 	%r2, [_Z11print_tableii_param_0];
	ld.param.u32 	%r3, [_Z11print_tableii_param_1];
	mov.u32 	%r4, %ctaid.x;
	mov.u32 	%r5, %ntid.x;
	mov.u32 	%r6, %tid.x;
	mad.lo.s32 	%r1, %r4, %r5, %r6;
	setp.lt.s32 	%p1, %r1, %r2;
	setp.gt.s32 	%p2, %r1, %r3;
	or.pred  	%p3, %p1, %p2;
	@%p3 bra 	$L__BB0_2;
	add.u64 	%rd1, %SP, 0;
	add.u64 	%rd2, %SPL, 0;
	mov.b32 	%r7, 1;
	st.local.v2.u32 	[%rd2], {%r1, %r7};
	st.local.u32 	[%rd2+8], %r1;
	mov.u64 	%rd3, $str;
	cvta.global.u64 	%rd4, %rd3;
	{ // callseq 0, 0
	.param .b64 param0;
	st.param.b64 	[param0], %rd4;
	.param .b64 param1;
	st.param.b64 	[param1], %rd1;
	.param .b32 retval0;
	call.uni (retval0), 
	vprintf, 
	(
	param0, 
	param1
	);
	ld.param.b32 	%r8, [retval0];
	} // callseq 0
	shl.b32 	%r10, %r1, 1;
	mov.b32 	%r11, 2;
	st.local.v2.u32 	[%rd2], {%r1, %r11};
	st.local.u32 	[%rd2+8], %r10;
	{ // callseq 1, 0
	.param .b64 param0;
	st.param.b64 	[param0], %rd4;
	.param .b64 param1;
	st.param.b64 	[param1], %rd1;
	.param .b32 retval0;
	call.uni (retval0), 
	vprintf, 
	(
	param0, 
	param1
	);
	ld.param.b32 	%r12, [retval0];
	} // callseq 1
	mul.lo.s32 	%r14, %r1, 3;
	mov.b32 	%r15, 3;
	st.local.v2.u32 	[%rd2], {%r1, %r15};
	st.local.u32 	[%rd2+8], %r14;
	{ // callseq 2, 0
	.param .b64 param0;
	st.param.b64 	[param0], %rd4;
	.param .b64 param1;
	st.param.b64 	[param1], %rd1;
	.param .b32 retval0;
	call.uni (retval0), 
	vprintf, 
	(
	param0, 
	param1
	);
	ld.param.b32 	%r16, [retval0];
	} // callseq 2
	shl.b32 	%r18, %r1, 2;
	mov.b32 	%r19, 4;
	st.local.v2.u32 	[%rd2], {%r1, %r19};
	st.local.u32 	[%rd2+8], %r18;
	{ // callseq 3, 0
	.param .b64 param0;
	st.param.b64 	[param0], %rd4;
	.param .b64 param1;
	st.param.b64 	[param1], %rd1;
	.param .b32 retval0;
	call.uni (retval0), 
	vprintf, 
	(
	param0, 
	param1
	);
	ld.param.b32 	%r20, [retval0];
	} // callseq 3
	mul.lo.s32 	%r22, %r1, 5;
	mov.b32 	%r23, 5;
	st.local.v2.u32 	[%rd2], {%r1, %r23};
	st.local.u32 	[%rd2+8], %r22;
	{ // callseq 4, 0
	.param .b64 param0;
	st.param.b64 	[param0], %rd4;
	.param .b64 param1;
	st.param.b64 	[param1], %rd1;
	.param .b32 retval0;
	call.uni (retval0), 
	vprintf, 
	(
	param0, 
	param1
	);
	ld.param.b32 	%r24, [retval0];
	} // callseq 4
	mul.lo.s32 	%r26, %r1, 6;
	mov.b32 	%r27, 6;
	st.local.v2.u32 	[%rd2], {%r1, %r27};
	st.local.u32 	[%rd2+8], %r26;
	{ // callseq 5, 0
	.param .b64 param0;
	st.param.b64 	[param0], %rd4;
	.param .b64 param1;
	st.param.b64 	[param1], %rd1;
	.param .b32 retval0;
	call.uni (retval0), 
	vprintf, 
	(
	param0, 
	param1
	);
	ld.param.b32 	%r28, [retval0];
	} // callseq 5
	mul.lo.s32 	%r30, %r1, 7;
	mov.b32 	%r31, 7;
	st.local.v2.u32 	[%rd2], {%r1, %r31};
	st.local.u32 	[%rd2+8], %r30;
	{ // callseq 6, 0
	.param .b64 param0;
	st.param.b64 	[param0], %rd4;
	.param .b64 param1;
	st.param.b64 	[param1], %rd1;
	.param .b32 retval0;
	call.uni (retval0), 
	vprintf, 
	(
	param0, 
	param1
	);
	ld.param.b32 	%r32, [retval0];
	} // callseq 6
	shl.b32 	%r34, %r1, 3;
	mov.b32 	%r35, 8;
	st.local.v2.u32 	[%rd2], {%r1, %r35};
	st.local.u32 	[%rd2+8], %r34;
	{ // callseq 7, 0
	.param .b64 param0;
	st.param.b64 	[param0], %rd4;
	.param .b64 param1;
	st.param.b64 	[param1], %rd1;
	.param .b32 retval0;
	call.uni (retval0), 
	vprintf, 
	(
	param0, 
	param1
	);
	ld.param.b32 	%r36, [retval0];
	} // callseq 7
	mul.lo.s32 	%r38, %r1, 9;
	mov.b32 	%r39, 9;
	st.local.v2.u32 	[%rd2], {%r1, %r39};
	st.local.u32 	[%rd2+8], %r38;
	{ // callseq 8, 0
	.param .b64 param0;
	st.param.b64 	[param0], %rd4;
	.param .b64 param1;
	st.param.b64 	[param1], %rd1;
	.param .b32 retval0;
	call.uni (retval0), 
	vprintf, 
	(
	param0, 
	param1
	);
	ld.param.b32 	%r40, [retval0];
	} // callseq 8
$L__BB0_2:
	ret;

}


// ===== COMPILED SASS (sm_100) =====

	.target	sm_100

	.elftype	@"ET_EXEC"


//--------------------- .note.nv.tkinfo           --------------------------
	.section	.note.nv.tkinfo,"",@"SHT_NOTE"
	.sectionflags	@"SHF_NOTE_NV_TKINFO"
	.tkinfo
        /*0018*/ 	.word	0x00000002
        /*0030*/ 	.string	""
        /*0030*/ 	.string	"ptxas"
        /*0030*/ 	.string	"Cuda compilation tools, release 13.0, V13.0.88"
        /*0030*/ 	.string	"Build cuda_13.0.r13.0/compiler.36424714_0"
        /*0030*/ 	.string	"-arch sm_100 -m 64 "



//--------------------- .note.nv.cuinfo           --------------------------
	.section	.note.nv.cuinfo,"",@"SHT_NOTE"
	.sectionflags	@"SHF_NOTE_NV_CUINFO"
        /*0018*/ 	.short	0x0002
        /*001a*/ 	.short	0x0064
        /*001c*/ 	.short	0x0082
	.zero		2


//--------------------- .nv.info                  --------------------------
	.section	.nv.info,"",@"SHT_CUDA_INFO"
	.align	4


	//----- nvinfo : EIATTR_REGCOUNT
	.align		4
        /*0000*/ 	.byte	0x04, 0x2f
        /*0002*/ 	.short	(.L_2 - .L_1)
	.align		4
.L_1:
        /*0004*/ 	.word	index@(_Z11print_tableii)
        /*0008*/ 	.word	0x00000018


	//----- nvinfo : EIATTR_FRAME_SIZE
	.align		4
.L_2:
        /*000c*/ 	.byte	0x04, 0x11
        /*000e*/ 	.short	(.L_4 - .L_3)
	.align		4
.L_3:
        /*0010*/ 	.word	index@(_Z11print_tableii)
        /*0014*/ 	.word	0x00000010


	//----- nvinfo : EIATTR_MIN_STACK_SIZE
	.align		4
.L_4:
        /*0018*/ 	.byte	0x04, 0x12
        /*001a*/ 	.short	(.L_6 - .L_5)
	.align		4
.L_5:
        /*001c*/ 	.word	index@(_Z11print_tableii)
        /*0020*/ 	.word	0x00000010
.L_6:


//--------------------- .nv.compat                --------------------------
	.section	.nv.compat,"",@"SHT_CUDA_COMPAT_INFO"
	.align	4
        /*0000*/ 	.byte	0x02, 0x09, 0x00, 0x00, 0x02, 0x02, 0x01, 0x00, 0x02, 0x05, 0x05, 0x00, 0x03, 0x07, 0x01, 0x01
        /*0010*/ 	.byte	0x02, 0x03, 0x00, 0x00, 0x02, 0x06, 0x01, 0x00, 0x04, 0x0b, 0x08, 0x00, 0x09, 0x00, 0x00, 0x00
        /*0020*/ 	.byte	0x00, 0x00, 0x00, 0x00


//--------------------- .nv.info._Z11print_tableii --------------------------
	.section	.nv.info._Z11print_tableii,"",@"SHT_CUDA_INFO"
	.sectionflags	@""
	.align	4


	//----- nvinfo : EIATTR_CUDA_API_VERSION
	.align		4
        /*0000*/ 	.byte	0x04, 0x37
        /*0002*/ 	.short	(.L_8 - .L_7)
.L_7:
        /*0004*/ 	.word	0x00000082


	//----- nvinfo : EIATTR_KPARAM_INFO
	.align		4
.L_8:
        /*0008*/ 	.byte	0x04, 0x17
        /*000a*/ 	.short	(.L_10 - .L_9)
.L_9:
        /*000c*/ 	.word	0x00000000
        /*0010*/ 	.short	0x0001
        /*0012*/ 	.short	0x0004
        /*0014*/ 	.byte	0x00, 0xf0, 0x11, 0x00


	//----- nvinfo : EIATTR_KPARAM_INFO
	.align		4
.L_10:
        /*0018*/ 	.byte	0x04, 0x17
        /*001a*/ 	.short	(.L_12 - .L_11)
.L_11:
        /*001c*/ 	.word	0x00000000
        /*0020*/ 	.short	0x0000
        /*0022*/ 	.short	0x0000
        /*0024*/ 	.byte	0x00, 0xf0, 0x11, 0x00


	//----- nvinfo : EIATTR_SPARSE_MMA_MASK
	.align		4
.L_12:
        /*0028*/ 	.byte	0x03, 0x50
        /*002a*/ 	.short	0x0000


	//----- nvinfo : EIATTR_MAXREG_COUNT
	.align		4
        /*002c*/ 	.byte	0x03, 0x1b
        /*002e*/ 	.short	0x00ff


	//----- nvinfo : EIATTR_EXTERNS
	.align		4
        /*0030*/ 	.byte	0x04, 0x0f
        /*0032*/ 	.short	(.L_14 - .L_13)


	//   ....[0]....
	.align		4
.L_13:
        /*0034*/ 	.word	index@(vprintf)


	//----- nvinfo : EIATTR_MERCURY_ISA_VERSION
	.align		4
.L_14:
        /*0038*/ 	.byte	0x03, 0x5f
        /*003a*/ 	.short	0x0101


	//----- nvinfo : EIATTR_VRC_CTA_INIT_COUNT
	.align		4
        /*003c*/ 	.byte	0x02, 0x4a
	.zero		1
	.zero		1


	//----- nvinfo : EIATTR_SYSCALL_OFFSETS
	.align		4
        /*0040*/ 	.byte	0x04, 0x46
        /*0042*/ 	.short	(.L_16 - .L_15)


	//   ....[0]....
.L_15:
        /*0044*/ 	.word	0x00000190


	//   ....[1]....
        /*0048*/ 	.word	0x00000250


	//   ....[2]....
        /*004c*/ 	.word	0x00000310


	//   ....[3]....
        /*0050*/ 	.word	0x000003d0


	//   ....[4]....
        /*0054*/ 	.word	0x00000490


	//   ....[5]....
        /*0058*/ 	.word	0x00000550


	//   ....[6]....
        /*005c*/ 	.word	0x00000610


	//   ....[7]....
        /*0060*/ 	.word	0x000006d0


	//   ....[8]....
        /*0064*/ 	.word	0x00000790


	//----- nvinfo : EIATTR_EXIT_INSTR_OFFSETS
	.align		4
.L_16:
        /*0068*/ 	.byte	0x04, 0x1c
        /*006a*/ 	.short	(.L_18 - .L_17)


	//   ....[0]....
.L_17:
        /*006c*/ 	.word	0x000000d0


	//   ....[1]....
        /*0070*/ 	.word	0x000007a0


	//----- nvinfo : EIATTR_CRS_STACK_SIZE
	.align		4
.L_18:
        /*0074*/ 	.byte	0x04, 0x1e
        /*0076*/ 	.short	(.L_20 - .L_19)
.L_19:
        /*0078*/ 	.word	0x00000000


	//----- nvinfo : EIATTR_CBANK_PARAM_SIZE
	.align		4
.L_20:
        /*007c*/ 	.byte	0x03, 0x19
        /*007e*/ 	.short	0x0008


	//----- nvinfo : EIATTR_PARAM_CBANK
	.align		4
        /*0080*/ 	.byte	0x04, 0x0a
        /*0082*/ 	.short	(.L_22 - .L_21)
	.align		4
.L_21:
        /*0084*/ 	.word	index@(.nv.constant0._Z11print_tableii)
        /*0088*/ 	.short	0x0380
        /*008a*/ 	.short	0x0008


	//----- nvinfo : EIATTR_SW_WAR
	.align		4
.L_22:
        /*008c*/ 	.byte	0x04, 0x36
        /*008e*/ 	.short	(.L_24 - .L_23)
.L_23:
        /*0090*/ 	.word	0x00000008
.L_24:


//--------------------- .nv.callgraph             --------------------------
	.section	.nv.callgraph,"",@"SHT_CUDA_CALLGRAPH"
	.align	4
	.sectionentsize	8
	.align		4
        /*0000*/ 	.word	0x00000000
	.align		4
        /*0004*/ 	.word	0xffffffff
	.align		4
        /*0008*/ 	.word	index@(_Z11print_tableii)
	.align		4
        /*000c*/ 	.word	index@(vprintf)
	.align		4
        /*0010*/ 	.word	0x00000000
	.align		4
        /*0014*/ 	.word	0xfffffffe
	.align		4
        /*0018*/ 	.word	0x00000000
	.align		4
        /*001c*/ 	.word	0xfffffffd
	.align		4
        /*0020*/ 	.word	0x00000000
	.align		4
        /*0024*/ 	.word	0xfffffffc


//--------------------- .nv.constant4             --------------------------
	.section	.nv.constant4,"a",@progbits
	.align	8
	.align		8
.nv.constant4:
        /*0000*/ 	.dword	vprintf
	.align		8
        /*0008*/ 	.dword	$str


//--------------------- .text._Z11print_tableii   --------------------------
	.section	.text._Z11print_tableii,"ax",@progbits
	.align	128
        .global         _Z11print_tableii
        .type           _Z11print_tableii,@function
        .size           _Z11print_tableii,(.L_x_10 - _Z11print_tableii)
        .other          _Z11print_tableii,@"STO_CUDA_ENTRY STV_DEFAULT"
_Z11print_tableii:
.text._Z11print_tableii:
[----:B------:R-:W0:Y:S01]  /*0000*/  LDC R1, c[0x0][0x37c] ;  /* 0x0000df00ff017b82 */ /* 0x000e220000000800 */
[----:B------:R-:W1:Y:S01]  /*0010*/  S2R R3, SR_TID.X ;  /* 0x0000000000037919 */ /* 0x000e620000002100 */
[----:B------:R-:W2:Y:S06]  /*0020*/  LDCU UR5, c[0x0][0x2fc] ;  /* 0x00005f80ff0577ac */ /* 0x000eac0008000800 */
[----:B------:R-:W1:Y:S01]  /*0030*/  S2UR UR6, SR_CTAID.X ;  /* 0x00000000000679c3 */ /* 0x000e620000002500 */
[----:B0-----:R-:W-:Y:S01]  /*0040*/  VIADD R1, R1, 0xfffffff0 ;  /* 0xfffffff001017836 */ /* 0x001fe20000000000 */
[----:B------:R-:W0:Y:S01]  /*0050*/  LDCU.64 UR8, c[0x0][0x380] ;  /* 0x00007000ff0877ac */ /* 0x000e220008000a00 */
[----:B------:R-:W3:Y:S05]  /*0060*/  LDCU UR4, c[0x0][0x2f8] ;  /* 0x00005f00ff0477ac */ /* 0x000eea0008000800 */
[----:B------:R-:W1:Y:S01]  /*0070*/  LDC R2, c[0x0][0x360] ;  /* 0x0000d800ff027b82 */ /* 0x000e620000000800 */
[----:B---3--:R-:W-:-:S05]  /*0080*/  IADD3 R16, P1, PT, R1, UR4, RZ ;  /* 0x0000000401107c10 */ /* 0x008fca000ff3e0ff */
[----:B--2---:R-:W-:Y:S02]  /*0090*/  IMAD.X R17, RZ, RZ, UR5, P1 ;  /* 0x00000005ff117e24 */ /* 0x004fe400088e06ff */
[----:B-1----:R-:W-:-:S05]  /*00a0*/  IMAD R2, R2, UR6, R3 ;  /* 0x0000000602027c24 */ /* 0x002fca000f8e0203 */
[----:B0-----:R-:W-:-:S04]  /*00b0*/  ISETP.GT.AND P0, PT, R2, UR9, PT ;  /* 0x0000000902007c0c */ /* 0x001fc8000bf04270 */
[----:B------:R-:W-:-:S13]  /*00c0*/  ISETP.LT.OR P0, PT, R2, UR8, P0 ;  /* 0x0000000802007c0c */ /* 0x000fda0008701670 */
[----:B------:R-:W-:Y:S05]  /*00d0*/  @P0 EXIT ;  /* 0x000000000000094d */ /* 0x000fea0003800000 */
[----:B------:R-:W-:Y:S01]  /*00e0*/  HFMA2 R3, -RZ, RZ, 0, 5.9604644775390625e-08 ;  /* 0x00000001ff037431 */ /* 0x000fe200000001ff */
[----:B------:R-:W-:Y:S01]  /*00f0*/  MOV R18, 0x0 ;  /* 0x0000000000127802 */ /* 0x000fe20000000f00 */
[----:B------:R0:W-:Y:S01]  /*0100*/  STL [R1+0x8], R2 ;  /* 0x0000080201007387 */ /* 0x0001e20000100800 */
[----:B------:R-:W1:Y:S01]  /*0110*/  LDCU.64 UR4, c[0x4][0x8] ;  /* 0x01000100ff0477ac */ /* 0x000e620008000a00 */
[----:B------:R-:W-:Y:S01]  /*0120*/  MOV R6, R16 ;  /* 0x0000001000067202 */ /* 0x000fe20000000f00 */
[----:B------:R0:W2:Y:S01]  /*0130*/  LDC.64 R8, c[0x4][R18] ;  /* 0x0100000012087b82 */ /* 0x0000a20000000a00 */
[----:B------:R-:W-:Y:S01]  /*0140*/  IMAD.MOV.U32 R7, RZ, RZ, R17 ;  /* 0x000000ffff077224 */ /* 0x000fe200078e0011 */
[----:B------:R0:W-:Y:S01]  /*0150*/  STL.64 [R1], R2 ;  /* 0x0000000201007387 */ /* 0x0001e20000100a00 */
[----:B-1----:R-:W-:Y:S02]  /*0160*/  IMAD.U32 R4, RZ, RZ, UR4 ;  /* 0x00000004ff047e24 */ /* 0x002fe4000f8e00ff */
[----:B0-----:R-:W-:-:S07]  /*0170*/  IMAD.U32 R5, RZ, RZ, UR5 ;  /* 0x00000005ff057e24 */ /* 0x001fce000f8e00ff */
[----:B------:R-:W-:-:S07]  /*0180*/  LEPC R20, `(.L_x_0) ;  /* 0x000000001014794e */ /* 0x000fce0000000000 */
[----:B--2---:R-:W-:Y:S05]  /*0190*/  CALL.ABS.NOINC R8 ;  /* 0x0000000008007343 */ /* 0x004fea0003c00000 */
.L_x_0:
[----:B------:R-:W-:Y:S01]  /*01a0*/  IMAD.MOV.U32 R3, RZ, RZ, 0x2 ;  /* 0x00000002ff037424 */ /* 0x000fe200078e00ff */
[----:B------:R-:W-:Y:S01]  /*01b0*/  SHF.L.U32 R0, R2, 0x1, RZ ;  /* 0x0000000102007819 */ /* 0x000fe200000006ff */
[----:B------:R0:W1:Y:S01]  /*01c0*/  LDC.64 R8, c[0x4][R18] ;  /* 0x0100000012087b82 */ /* 0x0000620000000a00 */
[----:B------:R-:W2:Y:S01]  /*01d0*/  LDCU.64 UR4, c[0x4][0x8] ;  /* 0x01000100ff0477ac */ /* 0x000ea20008000a00 */
[----:B------:R-:W-:Y:S01]  /*01e0*/  MOV R6, R16 ;  /* 0x0000001000067202 */ /* 0x000fe20000000f00 */
[----:B------:R0:W-:Y:S01]  /*01f0*/  STL.64 [R1], R2 ;  /* 0x0000000201007387 */ /* 0x0001e20000100a00 */
[----:B------:R-:W-:-:S03]  /*0200*/  IMAD.MOV.U32 R7, RZ, RZ, R17 ;  /* 0x000000ffff077224 */ /* 0x000fc600078e0011 */
[----:B------:R0:W-:Y:S01]  /*0210*/  STL [R1+0x8], R0 ;  /* 0x0000080001007387 */ /* 0x0001e20000100800 */
[----:B--2---:R-:W-:Y:S02]  /*0220*/  IMAD.U32 R4, RZ, RZ, UR4 ;  /* 0x00000004ff047e24 */ /* 0x004fe4000f8e00ff */
[----:B0-----:R-:W-:-:S07]  /*0230*/  IMAD.U32 R5, RZ, RZ, UR5 ;  /* 0x00000005ff057e24 */ /* 0x001fce000f8e00ff */
[----:B------:R-:W-:-:S07]  /*0240*/  LEPC R20, `(.L_x_1) ;  /* 0x000000001014794e */ /* 0x000fce0000000000 */
[----:B-1----:R-:W-:Y:S05]  /*0250*/  CALL.ABS.NOINC R8 ;  /* 0x0000000008007343 */ /* 0x002fea0003c00000 */
.L_x_1:
[----:B------:R-:W-:Y:S02]  /*0260*/  HFMA2 R3, -RZ, RZ, 0, 1.78813934326171875e-07 ;  /* 0x00000003ff037431 */ /* 0x000fe400000001ff */
[----:B------:R-:W-:Y:S01]  /*0270*/  IMAD R0, R2, 0x3, RZ ;  /* 0x0000000302007824 */ /* 0x000fe200078e02ff */
[----:B------:R0:W1:Y:S01]  /*0280*/  LDC.64 R8, c[0x4][R18] ;  /* 0x0100000012087b82 */ /* 0x0000620000000a00 */
[----:B------:R-:W2:Y:S01]  /*0290*/  LDCU.64 UR4, c[0x4][0x8] ;  /* 0x01000100ff0477ac */ /* 0x000ea20008000a00 */
[----:B------:R-:W-:Y:S01]  /*02a0*/  IMAD.MOV.U32 R6, RZ, RZ, R16 ;  /* 0x000000ffff067224 */ /* 0x000fe200078e0010 */
[----:B------:R-:W-:Y:S01]  /*02b0*/  MOV R7, R17 ;  /* 0x0000001100077202 */ /* 0x000fe20000000f00 */
[----:B------:R0:W-:Y:S04]  /*02c0*/  STL [R1+0x8], R0 ;  /* 0x0000080001007387 */ /* 0x0001e80000100800 */
[----:B------:R0:W-:Y:S01]  /*02d0*/  STL.64 [R1], R2 ;  /* 0x0000000201007387 */ /* 0x0001e20000100a00 */
[----:B--2---:R-:W-:Y:S01]  /*02e0*/  IMAD.U32 R4, RZ, RZ, UR4 ;  /* 0x00000004ff047e24 */ /* 0x004fe2000f8e00ff */
[----:B0-----:R-:W-:-:S07]  /*02f0*/  MOV R5, UR5 ;  /* 0x0000000500057c02 */ /* 0x001fce0008000f00 */
[----:B------:R-:W-:-:S07]  /*0300*/  LEPC R20, `(.L_x_2) ;  /* 0x000000001014794e */ /* 0x000fce0000000000 */
[----:B-1----:R-:W-:Y:S05]  /*0310*/  CALL.ABS.NOINC R8 ;  /* 0x0000000008007343 */ /* 0x002fea0003c00000 */
.L_x_2:
[----:B------:R-:W-:Y:S01]  /*0320*/  IMAD.MOV.U32 R3, RZ, RZ, 0x4 ;  /* 0x00000004ff037424 */ /* 0x000fe200078e00ff */
[----:B------:R-:W-:Y:S01]  /*0330*/  SHF.L.U32 R0, R2, 0x2, RZ ;  /* 0x0000000202007819 */ /* 0x000fe200000006ff */
[----:B------:R0:W1:Y:S01]  /*0340*/  LDC.64 R8, c[0x4][R18] ;  /* 0x0100000012087b82 */ /* 0x0000620000000a00 */
[----:B------:R-:W2:Y:S01]  /*0350*/  LDCU.64 UR4, c[0x4][0x8] ;  /* 0x01000100ff0477ac */ /* 0x000ea20008000a00 */
[----:B------:R-:W-:Y:S01]  /*0360*/  IMAD.MOV.U32 R6, RZ, RZ, R16 ;  /* 0x000000ffff067224 */ /* 0x000fe200078e0010 */
[----:B------:R0:W-:Y:S01]  /*0370*/  STL.64 [R1], R2 ;  /* 0x0000000201007387 */ /* 0x0001e20000100a00 */
[----:B------:R-:W-:-:S03]  /*0380*/  MOV R7, R17 ;  /* 0x0000001100077202 */ /* 0x000fc60000000f00 */
[----:B------:R0:W-:Y:S01]  /*0390*/  STL [R1+0x8], R0 ;  /* 0x0000080001007387 */ /* 0x0001e20000100800 */
[----:B--2---:R-:W-:Y:S01]  /*03a0*/  IMAD.U32 R4, RZ, RZ, UR4 ;  /* 0x00000004ff047e24 */ /* 0x004fe2000f8e00ff */
[----:B0-----:R-:W-:-:S07]  /*03b0*/  MOV R5, UR5 ;  /* 0x0000000500057c02 */ /* 0x001fce0008000f00 */
[----:B------:R-:W-:-:S07]  /*03c0*/  LEPC R20, `(.L_x_3) ;  /* 0x000000001014794e */ /* 0x000fce0000000000 */
[----:B-1----:R-:W-:Y:S05]  /*03d0*/  CALL.ABS.NOINC R8 ;  /* 0x0000000008007343 */ /* 0x002fea0003c00000 */
.L_x_3:
[----:B------:R-:W-:Y:S01]  /*03e0*/  IMAD.MOV.U32 R3, RZ, RZ, 0x5 ;  /* 0x00000005ff037424 */ /* 0x000fe200078e00ff */
[----:B------:R0:W1:Y:S01]  /*03f0*/  LDC.64 R8, c[0x4][R18] ;  /* 0x0100000012087b82 */ /* 0x0000620000000a00 */
[----:B------:R-:W-:Y:S01]  /*0400*/  IMAD R0, R2, 0x5, RZ ;  /* 0x0000000502007824 */ /* 0x000fe200078e02ff */
[----:B------:R-:W2:Y:S01]  /*0410*/  LDCU.64 UR4, c[0x4][0x8] ;  /* 0x01000100ff0477ac */ /* 0x000ea20008000a00 */
[----:B------:R-:W-:Y:S01]  /*0420*/  MOV R6, R16 ;  /* 0x0000001000067202 */ /* 0x000fe20000000f00 */
[----:B------:R0:W-:Y:S01]  /*0430*/  STL.64 [R1], R2 ;  /* 0x0000000201007387 */ /* 0x0001e20000100a00 */
[----:B------:R-:W-:-:S03]  /*0440*/  IMAD.MOV.U32 R7, RZ, RZ, R17 ;  /* 0x000000ffff077224 */ /* 0x000fc600078e0011 */
[----:B------:R0:W-:Y:S01]  /*0450*/  STL [R1+0x8], R0 ;  /* 0x0000080001007387 */ /* 0x0001e20000100800 */
[----:B--2---:R-:W-:Y:S01]  /*0460*/  MOV R4, UR4 ;  /* 0x0000000400047c02 */ /* 0x004fe20008000f00 */
[----:B0-----:R-:W-:-:S07]  /*0470*/  IMAD.U32 R5, RZ, RZ, UR5 ;  /* 0x00000005ff057e24 */ /* 0x001fce000f8e00ff */
[----:B------:R-:W-:-:S07]  /*0480*/  LEPC R20, `(.L_x_4) ;  /* 0x000000001014794e */ /* 0x000fce0000000000 */
[----:B-1----:R-:W-:Y:S05]  /*0490*/  CALL.ABS.NOINC R8 ;  /* 0x0000000008007343 */ /* 0x002fea0003c00000 */
.L_x_4:
[----:B------:R-:W-:Y:S02]  /*04a0*/  HFMA2 R3, -RZ, RZ, 0, 3.5762786865234375e-07 ;  /* 0x00000006ff037431 */ /* 0x000fe400000001ff */
        /* <DEDUP_REMOVED lines=11> */
.L_x_5:
        /* <DEDUP_REMOVED lines=12> */
.L_x_6:
[----:B------:R-:W-:Y:S02]  /*0620*/  HFMA2 R3, -RZ, RZ, 0, 4.76837158203125e-07 ;  /* 0x00000008ff037431 */ /* 0x000fe400000001ff */
[----:B------:R-:W-:Y:S01]  /*0630*/  IMAD.SHL.U32 R0, R2, 0x8, RZ ;  /* 0x0000000802007824 */ /* 0x000fe200078e00ff */
[----:B------:R0:W1:Y:S01]  /*0640*/  LDC.64 R8, c[0x4][R18] ;  /* 0x0100000012087b82 */ /* 0x0000620000000a00 */
[----:B------:R-:W2:Y:S01]  /*0650*/  LDCU.64 UR4, c[0x4][0x8] ;  /* 0x01000100ff0477ac */ /* 0x000ea20008000a00 */
[----:B------:R-:W-:Y:S01]  /*0660*/  MOV R6, R16 ;  /* 0x0000001000067202 */ /* 0x000fe20000000f00 */
[----:B------:R-:W-:Y:S01]  /*0670*/  IMAD.MOV.U32 R7, RZ, RZ, R17 ;  /* 0x000000ffff077224 */ /* 0x000fe200078e0011 */
[----:B------:R0:W-:Y:S04]  /*0680*/  STL [R1+0x8], R0 ;  /* 0x0000080001007387 */ /* 0x0001e80000100800 */
[----:B------:R0:W-:Y:S01]  /*0690*/  STL.64 [R1], R2 ;  /* 0x0000000201007387 */ /* 0x0001e20000100a00 */
[----:B--2---:R-:W-:Y:S01]  /*06a0*/  MOV R4, UR4 ;  /* 0x0000000400047c02 */ /* 0x004fe20008000f00 */
[----:B0-----:R-:W-:-:S07]  /*06b0*/  IMAD.U32 R5, RZ, RZ, UR5 ;  /* 0x00000005ff057e24 */ /* 0x001fce000f8e00ff */
[----:B------:R-:W-:-:S07]  /*06c0*/  LEPC R20, `(.L_x_7) ;  /* 0x000000001014794e */ /* 0x000fce0000000000 */
[----:B-1----:R-:W-:Y:S05]  /*06d0*/  CALL.ABS.NOINC R8 ;  /* 0x0000000008007343 */ /* 0x002fea0003c00000 */
.L_x_7:
[----:B------:R-:W-:Y:S02]  /*06e0*/  HFMA2 R3, -RZ, RZ, 0, 5.36441802978515625e-07 ;  /* 0x00000009ff037431 */ /* 0x000fe400000001ff */
[----:B------:R-:W-:Y:S01]  /*06f0*/  IMAD R0, R2, 0x9, RZ ;  /* 0x0000000902007824 */ /* 0x000fe200078e02ff */
[----:B------:R-:W0:Y:S01]  /*0700*/  LDC.64 R18, c[0x4][R18] ;  /* 0x0100000012127b82 */ /* 0x000e220000000a00 */
[----:B------:R-:W1:Y:S01]  /*0710*/  LDCU.64 UR4, c[0x4][0x8] ;  /* 0x01000100ff0477ac */ /* 0x000e620008000a00 */
[----:B------:R-:W-:Y:S01]  /*0720*/  IMAD.MOV.U32 R6, RZ, RZ, R16 ;  /* 0x000000ffff067224 */ /* 0x000fe200078e0010 */
[----:B------:R-:W-:Y:S01]  /*0730*/  MOV R7, R17 ;  /* 0x0000001100077202 */ /* 0x000fe20000000f00 */
[----:B------:R2:W-:Y:S04]  /*0740*/  STL [R1+0x8], R0 ;  /* 0x0000080001007387 */ /* 0x0005e80000100800 */
[----:B------:R2:W-:Y:S01]  /*0750*/  STL.64 [R1], R2 ;  /* 0x0000000201007387 */ /* 0x0005e20000100a00 */
[----:B-1----:R-:W-:Y:S01]  /*0760*/  IMAD.U32 R4, RZ, RZ, UR4 ;  /* 0x00000004ff047e24 */ /* 0x002fe2000f8e00ff */
[----:B--2---:R-:W-:-:S07]  /*0770*/  MOV R5, UR5 ;  /* 0x0000000500057c02 */ /* 0x004fce0008000f00 */
[----:B------:R-:W-:-:S07]  /*0780*/  LEPC R20, `(.L_x_8) ;  /* 0x000000001014794e */ /* 0x000fce0000000000 */
[----:B0-----:R-:W-:Y:S05]  /*0790*/  CALL.ABS.NOINC R18 ;  /* 0x0000000012007343 */ /* 0x001fea0003c00000 */
.L_x_8:
[----:B------:R-:W-:Y:S05]  /*07a0*/  EXIT ;  /* 0x000000000000794d */ /* 0x000fea0003800000 */
.L_x_9:
[----:B------:R-:W-:-:S00]  /*07b0*/  BRA `(.L_x_9) ;  /* 0xfffffffc00fc7947 */ /* 0x000fc0000383ffff */
[----:B------:R-:W-:-:S00]  /*07c0*/  NOP ;  /* 0x0000000000007918 */ /* 0x000fc00000000000 */
        /* <DEDUP_REMOVED lines=11> */
.L_x_10:


//--------------------- .nv.global.init           --------------------------
	.section	.nv.global.init,"aw",@progbits
.nv.global.init:
	.type		$str,@object
	.size		$str,(.L_0 - $str)
$str:
        /*0000*/ 	.byte	0x25, 0x64, 0x20, 0x78, 0x20, 0x25, 0x64, 0x20, 0x3d, 0x20, 0x25, 0x64, 0x0a, 0x00
.L_0:


//--------------------- .nv.shared.reserved.0     --------------------------
	.section	.nv.shared.reserved.0,"aw",@nobits
	.weak		__nv_reservedSMEM_offset_0_alias
	.size		__nv_reservedSMEM_offset_0_alias, 0, 64
	.other		__nv_reservedSMEM_offset_0_alias,@"STO_CUDA_RESERVED_SHARED STV_DEFAULT"
__nv_reservedSMEM_offset_0_alias:
	.zero		0
	.zero		64


//--------------------- .nv.constant0._Z11print_tableii --------------------------
	.section	.nv.constant0._Z11print_tableii,"a",@progbits
	.sectionflags	@""
	.align	4
.nv.constant0._Z11print_tableii:
	.zero		904


//--------------------- SYMBOLS --------------------------

	.type		.nv.reservedSmem.offset0,@object
	.size		.nv.reservedSmem.offset0,0x4
	.type		vprintf,@function
